	.headerflags	@"EF_CUDA_TEXMODE_UNIFIED EF_CUDA_64BIT_ADDRESS EF_CUDA_SM86 EF_CUDA_VIRTUAL_SM(EF_CUDA_SM86)"
	.elftype	@"ET_EXEC"


//--------------------- .nv.info                  --------------------------
	.section	.nv.info,"",@"SHT_CUDA_INFO"
	.align	4


	//----- nvinfo : EIATTR_REGCOUNT
	.align		4
        /*0000*/ 	.byte	0x04, 0x2f
        /*0002*/ 	.short	(.L_3 - .L_2)
	.align		4
.L_2:
        /*0004*/ 	.word	index@(triton__0d1d2d3d4d5de)
        /*0008*/ 	.word	0x00000016


	//----- nvinfo : EIATTR_MAX_STACK_SIZE
	.align		4
.L_3:
        /*000c*/ 	.byte	0x04, 0x23
        /*000e*/ 	.short	(.L_5 - .L_4)
	.align		4
.L_4:
        /*0010*/ 	.word	index@(triton__0d1d2d3d4d5de)
        /*0014*/ 	.word	0x00000000


	//----- nvinfo : EIATTR_MIN_STACK_SIZE
	.align		4
.L_5:
        /*0018*/ 	.byte	0x04, 0x12
        /*001a*/ 	.short	(.L_7 - .L_6)
	.align		4
.L_6:
        /*001c*/ 	.word	index@(triton__0d1d2d3d4d5de)
        /*0020*/ 	.word	0x00000000


	//----- nvinfo : EIATTR_FRAME_SIZE
	.align		4
.L_7:
        /*0024*/ 	.byte	0x04, 0x11
        /*0026*/ 	.short	(.L_9 - .L_8)
	.align		4
.L_8:
        /*0028*/ 	.word	index@(triton__0d1d2d3d4d5de)
        /*002c*/ 	.word	0x00000000
.L_9:


//--------------------- .nv.info.triton__0d1d2d3d4d5de --------------------------
	.section	.nv.info.triton__0d1d2d3d4d5de,"",@"SHT_CUDA_INFO"
	.align	4


	//----- nvinfo : EIATTR_CUDA_API_VERSION
	.align		4
        /*0000*/ 	.byte	0x04, 0x37
        /*0002*/ 	.short	(.L_11 - .L_10)
.L_10:
        /*0004*/ 	.word	0x0000007b


	//----- nvinfo : EIATTR_SW2861232_WAR
	.align		4
.L_11:
        /*0008*/ 	.byte	0x01, 0x35
	.zero		2


	//----- nvinfo : EIATTR_PARAM_CBANK
	.align		4
        /*000c*/ 	.byte	0x04, 0x0a
        /*000e*/ 	.short	(.L_13 - .L_12)
	.align		4
.L_12:
        /*0010*/ 	.word	index@(.nv.constant0.triton__0d1d2d3d4d5de)
        /*0014*/ 	.short	0x0160
        /*0016*/ 	.short	0x002c


	//----- nvinfo : EIATTR_CBANK_PARAM_SIZE
	.align		4
.L_13:
        /*0018*/ 	.byte	0x03, 0x19
        /*001a*/ 	.short	0x002c


	//----- nvinfo : EIATTR_KPARAM_INFO
	.align		4
        /*001c*/ 	.byte	0x04, 0x17
        /*001e*/ 	.short	(.L_15 - .L_14)
.L_14:
        /*0020*/ 	.word	0x00000000
        /*0024*/ 	.short	0x0005
        /*0026*/ 	.short	0x0028
        /*0028*/ 	.byte	0x00, 0xf0, 0x11, 0x00


	//----- nvinfo : EIATTR_KPARAM_INFO
	.align		4
.L_15:
        /*002c*/ 	.byte	0x04, 0x17
        /*002e*/ 	.short	(.L_17 - .L_16)
.L_16:
        /*0030*/ 	.word	0x00000000
        /*0034*/ 	.short	0x0004
        /*0036*/ 	.short	0x0020
        /*0038*/ 	.byte	0x00, 0xf0, 0x21, 0x00


	//----- nvinfo : EIATTR_KPARAM_INFO
	.align		4
.L_17:
        /*003c*/ 	.byte	0x04, 0x17
        /*003e*/ 	.short	(.L_19 - .L_18)
.L_18:
        /*0040*/ 	.word	0x00000000
        /*0044*/ 	.short	0x0003
        /*0046*/ 	.short	0x0018
        /*0048*/ 	.byte	0x00, 0xf0, 0x21, 0x00


	//----- nvinfo : EIATTR_KPARAM_INFO
	.align		4
.L_19:
        /*004c*/ 	.byte	0x04, 0x17
        /*004e*/ 	.short	(.L_21 - .L_20)
.L_20:
        /*0050*/ 	.word	0x00000000
        /*0054*/ 	.short	0x0002
        /*0056*/ 	.short	0x0010
        /*0058*/ 	.byte	0x00, 0xf0, 0x21, 0x00


	//----- nvinfo : EIATTR_KPARAM_INFO
	.align		4
.L_21:
        /*005c*/ 	.byte	0x04, 0x17
        /*005e*/ 	.short	(.L_23 - .L_22)
.L_22:
        /*0060*/ 	.word	0x00000000
        /*0064*/ 	.short	0x0001
        /*0066*/ 	.short	0x0008
        /*0068*/ 	.byte	0x00, 0xf0, 0x21, 0x00


	//----- nvinfo : EIATTR_KPARAM_INFO
	.align		4
.L_23:
        /*006c*/ 	.byte	0x04, 0x17
        /*006e*/ 	.short	(.L_25 - .L_24)
.L_24:
        /*0070*/ 	.word	0x00000000
        /*0074*/ 	.short	0x0000
        /*0076*/ 	.short	0x0000
        /*0078*/ 	.byte	0x00, 0xf0, 0x21, 0x00


	//----- nvinfo : EIATTR_MAXREG_COUNT
	.align		4
.L_25:
        /*007c*/ 	.byte	0x03, 0x1b
        /*007e*/ 	.short	0x00ff


	//----- nvinfo : EIATTR_EXIT_INSTR_OFFSETS
	.align		4
        /*0080*/ 	.byte	0x04, 0x1c
        /*0082*/ 	.short	(.L_27 - .L_26)


	//   ....[0]....
.L_26:
        /*0084*/ 	.word	0x000003c0


	//   ....[1]....
        /*0088*/ 	.word	0x000003e0


	//----- nvinfo : EIATTR_MAX_THREADS
	.align		4
.L_27:
        /*008c*/ 	.byte	0x04, 0x05
        /*008e*/ 	.short	(.L_29 - .L_28)
.L_28:
        /*0090*/ 	.word	0x00000100
        /*0094*/ 	.word	0x00000001
        /*0098*/ 	.word	0x00000001
.L_29:


//--------------------- .nv.rel.action            --------------------------
	.section	.nv.rel.action,"",@"SHT_CUDA_RELOCINFO"
	.align	8
	.sectionentsize	8
        /*0000*/ 	.byte	0x73, 0x00, 0x00, 0x00, 0x00, 0x00, 0x00, 0x00, 0x00, 0x00, 0x00, 0x11, 0x25, 0x00, 0x05, 0x36


//--------------------- .nv.constant0.triton__0d1d2d3d4d5de --------------------------
	.section	.nv.constant0.triton__0d1d2d3d4d5de,"a",@progbits
	.align	4
.nv.constant0.triton__0d1d2d3d4d5de:
	.zero		396


//--------------------- .text.triton__0d1d2d3d4d5de --------------------------
	.section	.text.triton__0d1d2d3d4d5de,"ax",@progbits
	.sectioninfo	@"SHI_REGISTERS=22"
	.align	128
        .global         triton__0d1d2d3d4d5de
        .type           triton__0d1d2d3d4d5de,@function
        .size           triton__0d1d2d3d4d5de,(.L_x_1 - triton__0d1d2d3d4d5de)
        .other          triton__0d1d2d3d4d5de,@"STO_CUDA_ENTRY STV_DEFAULT"
triton__0d1d2d3d4d5de:
.text.triton__0d1d2d3d4d5de:
[----:B------:R-:W-:-:S02]  /*0000*/  MOV R1, c[0x0][0x28] ;  /* 0x00000a0000017a02 */ /* 0x000fc40000000f00 */
[----:B------:R-:W0:Y:S01]  /*0010*/  S2R R0, SR_TID.X ;  /* 0x0000000000007919 */ /* 0x000e220000002100 */
[----:B------:R-:W-:Y:S01]  /*0020*/  MOV R17, 0x4 ;  /* 0x0000000400117802 */ /* 0x000fe20000000f00 */
[----:B------:R-:W-:Y:S01]  /*0030*/  CS2R R18, SRZ ;  /* 0x0000000000127805 */ /* 0x000fe2000001ff00 */
[----:B------:R-:W-:Y:S01]  /*0040*/  ULDC.64 UR4, c[0x0][0x118] ;  /* 0x0000460000047ab9 */ /* 0x000fe20000000a00 */
[----:B------:R-:W1:Y:S01]  /*0050*/  S2R R5, SR_CTAID.X ;  /* 0x0000000000057919 */ /* 0x000e620000002500 */
[----:B0-----:R-:W-:Y:S02]  /*0060*/  SHF.L.U32 R0, R0, 0x1, RZ ;  /* 0x0000000100007819 */ /* 0x001fe400000006ff */
[----:B-1----:R-:W-:Y:S02]  /*0070*/  SHF.R.S32.HI R3, RZ, 0x16, R5 ;  /* 0x00000016ff037819 */ /* 0x002fe40000011405 */
[----:B------:R-:W-:Y:S02]  /*0080*/  LOP3.LUT R0, R0, 0x1fe, RZ, 0xc0, !PT ;  /* 0x000001fe00007812 */ /* 0x000fe400078ec0ff */
[----:B------:R-:W-:-:S02]  /*0090*/  SGXT R3, R3, 0x1 ;  /* 0x000000010303781a */ /* 0x000fc40000000200 */
[----:B------:R-:W-:-:S04]  /*00a0*/  LEA R0, R5, R0, 0x9 ;  /* 0x0000000005007211 */ /* 0x000fc800078e48ff */
[----:B------:R-:W-:Y:S02]  /*00b0*/  LEA.HI R3, R3, R0, RZ, 0x9 ;  /* 0x0000000003037211 */ /* 0x000fe400078f48ff */
[----:B------:R-:W-:Y:S02]  /*00c0*/  ISETP.GE.AND P0, PT, R0, c[0x0][0x188], PT ;  /* 0x0000620000007a0c */ /* 0x000fe40003f06270 */
[----:B------:R-:W-:-:S04]  /*00d0*/  LOP3.LUT R3, R3, 0xfffffe00, RZ, 0xc0, !PT ;  /* 0xfffffe0003037812 */ /* 0x000fc800078ec0ff */
[----:B------:R-:W-:-:S05]  /*00e0*/  IADD3 R16, R0, -R3, RZ ;  /* 0x8000000300107210 */ /* 0x000fca0007ffe0ff */
[----:B------:R-:W-:-:S05]  /*00f0*/  IMAD.WIDE R14, R16, R17, c[0x0][0x170] ;  /* 0x00005c00100e7625 */ /* 0x000fca00078e0211 */
[----:B------:R0:W2:Y:S01]  /*0100*/  @!P0 LDG.E.EL.64 R18, [R14.64] ;  /* 0x000000040e128981 */ /* 0x0000a2000c2e1b00 */
[----:B------:R-:W-:Y:S01]  /*0110*/  CS2R R6, SRZ ;  /* 0x0000000000067805 */ /* 0x000fe2000001ff00 */
[----:B------:R-:W-:Y:S01]  /*0120*/  CS2R R4, SRZ ;  /* 0x0000000000047805 */ /* 0x000fe2000001ff00 */
[----:B------:R-:W-:-:S04]  /*0130*/  IMAD.WIDE R12, R16, R17, c[0x0][0x168] ;  /* 0x00005a00100c7625 */ /* 0x000fc800078e0211 */
[-C--:B------:R-:W-:Y:S01]  /*0140*/  IMAD.WIDE R2, R0, R17.reuse, c[0x0][0x160] ;  /* 0x0000580000027625 */ /* 0x080fe200078e0211 */
[----:B------:R1:W3:Y:S01]  /*0150*/  @!P0 LDG.E.EL.64 R6, [R12.64] ;  /* 0x000000040c068981 */ /* 0x0002e2000c2e1b00 */
[----:B------:R-:W-:Y:S01]  /*0160*/  CS2R R10, SRZ ;  /* 0x00000000000a7805 */ /* 0x000fe2000001ff00 */
[----:B------:R-:W-:Y:S02]  /*0170*/  CS2R R8, SRZ ;  /* 0x0000000000087805 */ /* 0x000fe4000001ff00 */
[----:B------:R-:W3:Y:S01]  /*0180*/  @!P0 LDG.E.64 R4, [R2.64] ;  /* 0x0000000402048981 */ /* 0x000ee2000c1e1b00 */
[----:B0-----:R-:W-:-:S04]  /*0190*/  IMAD.WIDE R14, R16, R17, c[0x0][0x178] ;  /* 0x00005e00100e7625 */ /* 0x001fc800078e0211 */
[----:B------:R-:W-:Y:S01]  /*01a0*/  IMAD.WIDE R16, R16, R17, c[0x0][0x180] ;  /* 0x0000600010107625 */ /* 0x000fe200078e0211 */
[----:B------:R0:W4:Y:S04]  /*01b0*/  @!P0 LDG.E.EL.64 R10, [R14.64] ;  /* 0x000000040e0a8981 */ /* 0x000128000c2e1b00 */
[----:B------:R-:W4:Y:S01]  /*01c0*/  @!P0 LDG.E.EL.64 R8, [R16.64] ;  /* 0x0000000410088981 */ /* 0x000f22000c2e1b00 */
[----:B0-----:R-:W-:Y:S01]  /*01d0*/  MOV R15, 0x3e800000 ;  /* 0x3e800000000f7802 */ /* 0x001fe20000000f00 */
[----:B--2---:R-:W-:Y:S01]  /*01e0*/  FADD R18, R18, 0.0010000000474974513054 ;  /* 0x3a83126f12127421 */ /* 0x004fe20000000000 */
[----:B------:R-:W-:-:S03]  /*01f0*/  FADD R19, R19, 0.0010000000474974513054 ;  /* 0x3a83126f13137421 */ /* 0x000fc60000000000 */
[----:B------:R-:W0:Y:S08]  /*0200*/  MUFU.SQRT R0, R18 ;  /* 0x0000001200007308 */ /* 0x000e300000002000 */
[----:B-1----:R-:W1:Y:S01]  /*0210*/  MUFU.SQRT R12, R19 ;  /* 0x00000013000c7308 */ /* 0x002e620000002000 */
[----:B---3--:R-:W-:Y:S01]  /*0220*/  FADD R4, -R6, R4 ;  /* 0x0000000406047221 */ /* 0x008fe20000000100 */
[----:B------:R-:W-:Y:S01]  /*0230*/  FADD R5, -R7, R5 ;  /* 0x0000000507057221 */ /* 0x000fe20000000100 */
[----:B0-----:R-:W-:-:S02]  /*0240*/  FSETP.GT.AND P1, PT, R0, 8.50705917302346158658e+37, PT ;  /* 0x7e8000000000780b */ /* 0x001fc40003f24000 */
[----:B------:R-:W-:Y:S02]  /*0250*/  FSETP.GEU.AND P3, PT, R0, 1.175494350822287508e-38, PT ;  /* 0x008000000000780b */ /* 0x000fe40003f6e000 */
[C---:B------:R-:W-:Y:S02]  /*0260*/  FSEL R13, R15.reuse, 1, P1 ;  /* 0x3f8000000f0d7808 */ /* 0x040fe40000800000 */
[C---:B-1----:R-:W-:Y:S02]  /*0270*/  FSETP.GT.AND P2, PT, R12.reuse, 8.50705917302346158658e+37, PT ;  /* 0x7e8000000c00780b */ /* 0x042fe40003f44000 */
[----:B------:R-:W-:Y:S02]  /*0280*/  FSETP.GEU.AND P4, PT, R12, 1.175494350822287508e-38, PT ;  /* 0x008000000c00780b */ /* 0x000fe40003f8e000 */
[----:B------:R-:W-:-:S03]  /*0290*/  FSEL R15, R15, 1, P2 ;  /* 0x3f8000000f0f7808 */ /* 0x000fc60001000000 */
[----:B------:R-:W-:Y:S02]  /*02a0*/  @P1 FMUL R0, R0, 0.25 ;  /* 0x3e80000000001820 */ /* 0x000fe40000400000 */
[----:B------:R-:W-:Y:S02]  /*02b0*/  @!P3 FMUL R13, R13, 16777216 ;  /* 0x4b8000000d0db820 */ /* 0x000fe40000400000 */
[----:B------:R-:W-:Y:S02]  /*02c0*/  @!P3 FMUL R0, R0, 16777216 ;  /* 0x4b8000000000b820 */ /* 0x000fe40000400000 */
[----:B------:R-:W-:-:S04]  /*02d0*/  @P2 FMUL R12, R12, 0.25 ;  /* 0x3e8000000c0c2820 */ /* 0x000fc80000400000 */
[----:B------:R-:W0:Y:S01]  /*02e0*/  MUFU.RCP R0, R0 ;  /* 0x0000000000007308 */ /* 0x000e220000001000 */
[----:B------:R-:W-:Y:S01]  /*02f0*/  @!P4 FMUL R15, R15, 16777216 ;  /* 0x4b8000000f0fc820 */ /* 0x000fe20000400000 */
[----:B------:R-:W-:-:S06]  /*0300*/  @!P4 FMUL R12, R12, 16777216 ;  /* 0x4b8000000c0cc820 */ /* 0x000fcc0000400000 */
[----:B------:R-:W1:Y:S01]  /*0310*/  MUFU.RCP R12, R12 ;  /* 0x0000000c000c7308 */ /* 0x000e620000001000 */
[----:B0-----:R-:W-:-:S04]  /*0320*/  FMUL R13, R0, R13 ;  /* 0x0000000d000d7220 */ /* 0x001fc80000400000 */
[----:B------:R-:W-:Y:S01]  /*0330*/  FMUL R13, R4, R13 ;  /* 0x0000000d040d7220 */ /* 0x000fe20000400000 */
[----:B-1----:R-:W-:-:S03]  /*0340*/  FMUL R14, R12, R15 ;  /* 0x0000000f0c0e7220 */ /* 0x002fc60000400000 */
[----:B----4-:R-:W-:Y:S01]  /*0350*/  FFMA R8, R13, R10, R8 ;  /* 0x0000000a0d087223 */ /* 0x010fe20000000008 */
[----:B------:R-:W-:-:S04]  /*0360*/  FMUL R14, R5, R14 ;  /* 0x0000000e050e7220 */ /* 0x000fc80000400000 */
[----:B------:R-:W-:Y:S01]  /*0370*/  FSETP.GT.AND P1, PT, R8, RZ, PT ;  /* 0x000000ff0800720b */ /* 0x000fe20003f24000 */
[----:B------:R-:W-:-:S05]  /*0380*/  FFMA R9, R14, R11, R9 ;  /* 0x0000000b0e097223 */ /* 0x000fca0000000009 */
[----:B------:R-:W-:-:S07]  /*0390*/  FSETP.GT.AND P2, PT, R9, RZ, PT ;  /* 0x000000ff0900720b */ /* 0x000fce0003f44000 */
[----:B------:R-:W-:-:S06]  /*03a0*/  @!P1 FMUL R8, R8, 0.0099999997764825820923 ;  /* 0x3c23d70a08089820 */ /* 0x000fcc0000400000 */
[----:B------:R-:W-:Y:S01]  /*03b0*/  @!P2 FMUL R9, R9, 0.0099999997764825820923 ;  /* 0x3c23d70a0909a820 */ /* 0x000fe20000400000 */
[----:B------:R-:W-:Y:S06]  /*03c0*/  @P0 EXIT ;  /* 0x000000000000094d */ /* 0x000fec0003800000 */
[----:B------:R-:W-:Y:S01]  /*03d0*/  STG.E.64 [R2.64], R8 ;  /* 0x0000000802007986 */ /* 0x000fe2000c101b04 */
[----:B------:R-:W-:Y:S05]  /*03e0*/  EXIT ;  /* 0x000000000000794d */ /* 0x000fea0003800000 */
.L_x_0:
[----:B------:R-:W-:-:S00]  /*03f0*/  BRA `(.L_x_0) ;  /* 0xfffffff000007947 */ /* 0x000fc0000383ffff */
[----:B------:R-:W-:-:S00]  /*0400*/  NOP ;  /* 0x0000000000007918 */ /* 0x000fc00000000000 */
[----:B------:R-:W-:-:S00]  /*0410*/  NOP ;  /* 0x0000000000007918 */ /* 0x000fc00000000000 */
[----:B------:R-:W-:-:S00]  /*0420*/  NOP ;  /* 0x0000000000007918 */ /* 0x000fc00000000000 */
[----:B------:R-:W-:-:S00]  /*0430*/  NOP ;  /* 0x0000000000007918 */ /* 0x000fc00000000000 */
[----:B------:R-:W-:-:S00]  /*0440*/  NOP ;  /* 0x0000000000007918 */ /* 0x000fc00000000000 */
[----:B------:R-:W-:-:S00]  /*0450*/  NOP ;  /* 0x0000000000007918 */ /* 0x000fc00000000000 */
[----:B------:R-:W-:-:S00]  /*0460*/  NOP ;  /* 0x0000000000007918 */ /* 0x000fc00000000000 */
[----:B------:R-:W-:-:S00]  /*0470*/  NOP ;  /* 0x0000000000007918 */ /* 0x000fc00000000000 */
.L_x_1:


//--------------------- .nv.global.init           --------------------------
	.section	.nv.global.init,"aw",@progbits
.nv.global.init:
	.type		_$_str,@object
	.size		_$_str,(_$_str_$_2 - _$_str)
_$_str:
        /*0000*/ 	.byte	0x5f, 0x5f, 0x43, 0x55, 0x44, 0x41, 0x5f, 0x46, 0x54, 0x5a, 0x00
	.type		_$_str_$_2,@object
	.size		_$_str_$_2,(.L_1 - _$_str_$_2)
_$_str_$_2:
        /*000b*/ 	.byte	0x5f, 0x5f, 0x43, 0x55, 0x44, 0x41, 0x5f, 0x50, 0x52, 0x45, 0x43, 0x5f, 0x53, 0x51, 0x52, 0x54
        /*001b*/ 	.byte	0x00
.L_1:
